//
// Generated by NVIDIA NVVM Compiler
//
// Compiler Build ID: CL-36424714
// Cuda compilation tools, release 13.0, V13.0.88
// Based on NVVM 20.0.0
//

.version 9.0
.target sm_100
.address_size 64

	// .globl	_Z20ann_wmma_layer1_reluPK13__nv_bfloat16S1_PKfPf

.visible .entry _Z20ann_wmma_layer1_reluPK13__nv_bfloat16S1_PKfPf(
	.param .u64 .ptr .align 1 _Z20ann_wmma_layer1_reluPK13__nv_bfloat16S1_PKfPf_param_0,
	.param .u64 .ptr .align 1 _Z20ann_wmma_layer1_reluPK13__nv_bfloat16S1_PKfPf_param_1,
	.param .u64 .ptr .align 1 _Z20ann_wmma_layer1_reluPK13__nv_bfloat16S1_PKfPf_param_2,
	.param .u64 .ptr .align 1 _Z20ann_wmma_layer1_reluPK13__nv_bfloat16S1_PKfPf_param_3
)
{
	.reg .b32 	%r<10>;
	.reg .b32 	%f<34>;
	.reg .b64 	%rd<7>;

	ld.param.u64 	%rd1, [_Z20ann_wmma_layer1_reluPK13__nv_bfloat16S1_PKfPf_param_0];
	ld.param.u64 	%rd2, [_Z20ann_wmma_layer1_reluPK13__nv_bfloat16S1_PKfPf_param_1];
	ld.param.u64 	%rd3, [_Z20ann_wmma_layer1_reluPK13__nv_bfloat16S1_PKfPf_param_2];
	ld.param.u64 	%rd4, [_Z20ann_wmma_layer1_reluPK13__nv_bfloat16S1_PKfPf_param_3];
	mov.b32 	%r1, 16;
	wmma.load.a.sync.aligned.row.m16n16k16.bf16 	{%r2, %r3, %r4, %r5}, [%rd2], %r1;
	wmma.load.b.sync.aligned.col.m16n16k16.bf16 	{%r6, %r7, %r8, %r9}, [%rd1], %r1;
	mov.f32 	%f1, 0f00000000;
	wmma.mma.sync.aligned.row.col.m16n16k16.f32.bf16.bf16.f32 {%f2, %f3, %f4, %f5, %f6, %f7, %f8, %f9}, {%r2, %r3, %r4, %r5}, {%r6, %r7, %r8, %r9}, {%f1, %f1, %f1, %f1, %f1, %f1, %f1, %f1};
	cvta.to.global.u64 	%rd5, %rd3;
	ld.global.f32 	%f10, [%rd5];
	add.f32 	%f11, %f10, %f2;
	max.f32 	%f12, %f11, 0f00000000;
	ld.global.f32 	%f13, [%rd5+4];
	add.f32 	%f14, %f13, %f3;
	max.f32 	%f15, %f14, 0f00000000;
	ld.global.f32 	%f16, [%rd5+8];
	add.f32 	%f17, %f16, %f4;
	max.f32 	%f18, %f17, 0f00000000;
	ld.global.f32 	%f19, [%rd5+12];
	add.f32 	%f20, %f19, %f5;
	max.f32 	%f21, %f20, 0f00000000;
	ld.global.f32 	%f22, [%rd5+16];
	add.f32 	%f23, %f22, %f6;
	max.f32 	%f24, %f23, 0f00000000;
	ld.global.f32 	%f25, [%rd5+20];
	add.f32 	%f26, %f25, %f7;
	max.f32 	%f27, %f26, 0f00000000;
	ld.global.f32 	%f28, [%rd5+24];
	add.f32 	%f29, %f28, %f8;
	max.f32 	%f30, %f29, 0f00000000;
	ld.global.f32 	%f31, [%rd5+28];
	add.f32 	%f32, %f31, %f9;
	max.f32 	%f33, %f32, 0f00000000;
	cvta.to.global.u64 	%rd6, %rd4;
	wmma.store.d.sync.aligned.row.m16n16k16.global.f32 	[%rd6], {%f12, %f15, %f18, %f21, %f24, %f27, %f30, %f33}, %r1;
	ret;

}
	// .globl	_Z22ann_wmma_layer2_linearPK13__nv_bfloat16S1_PKfPf
.visible .entry _Z22ann_wmma_layer2_linearPK13__nv_bfloat16S1_PKfPf(
	.param .u64 .ptr .align 1 _Z22ann_wmma_layer2_linearPK13__nv_bfloat16S1_PKfPf_param_0,
	.param .u64 .ptr .align 1 _Z22ann_wmma_layer2_linearPK13__nv_bfloat16S1_PKfPf_param_1,
	.param .u64 .ptr .align 1 _Z22ann_wmma_layer2_linearPK13__nv_bfloat16S1_PKfPf_param_2,
	.param .u64 .ptr .align 1 _Z22ann_wmma_layer2_linearPK13__nv_bfloat16S1_PKfPf_param_3
)
{
	.reg .b32 	%r<10>;
	.reg .b32 	%f<26>;
	.reg .b64 	%rd<7>;

	ld.param.u64 	%rd1, [_Z22ann_wmma_layer2_linearPK13__nv_bfloat16S1_PKfPf_param_0];
	ld.param.u64 	%rd2, [_Z22ann_wmma_layer2_linearPK13__nv_bfloat16S1_PKfPf_param_1];
	ld.param.u64 	%rd3, [_Z22ann_wmma_layer2_linearPK13__nv_bfloat16S1_PKfPf_param_2];
	ld.param.u64 	%rd4, [_Z22ann_wmma_layer2_linearPK13__nv_bfloat16S1_PKfPf_param_3];
	mov.b32 	%r1, 16;
	wmma.load.a.sync.aligned.row.m16n16k16.bf16 	{%r2, %r3, %r4, %r5}, [%rd2], %r1;
	wmma.load.b.sync.aligned.col.m16n16k16.bf16 	{%r6, %r7, %r8, %r9}, [%rd1], %r1;
	mov.f32 	%f1, 0f00000000;
	wmma.mma.sync.aligned.row.col.m16n16k16.f32.bf16.bf16.f32 {%f2, %f3, %f4, %f5, %f6, %f7, %f8, %f9}, {%r2, %r3, %r4, %r5}, {%r6, %r7, %r8, %r9}, {%f1, %f1, %f1, %f1, %f1, %f1, %f1, %f1};
	cvta.to.global.u64 	%rd5, %rd3;
	ld.global.f32 	%f10, [%rd5];
	add.f32 	%f11, %f10, %f2;
	ld.global.f32 	%f12, [%rd5+4];
	add.f32 	%f13, %f12, %f3;
	ld.global.f32 	%f14, [%rd5+8];
	add.f32 	%f15, %f14, %f4;
	ld.global.f32 	%f16, [%rd5+12];
	add.f32 	%f17, %f16, %f5;
	ld.global.f32 	%f18, [%rd5+16];
	add.f32 	%f19, %f18, %f6;
	ld.global.f32 	%f20, [%rd5+20];
	add.f32 	%f21, %f20, %f7;
	ld.global.f32 	%f22, [%rd5+24];
	add.f32 	%f23, %f22, %f8;
	ld.global.f32 	%f24, [%rd5+28];
	add.f32 	%f25, %f24, %f9;
	cvta.to.global.u64 	%rd6, %rd4;
	wmma.store.d.sync.aligned.row.m16n16k16.global.f32 	[%rd6], {%f11, %f13, %f15, %f17, %f19, %f21, %f23, %f25}, %r1;
	ret;

}
	// .globl	_Z15ann_wmma_argmaxPKfPi
.visible .entry _Z15ann_wmma_argmaxPKfPi(
	.param .u64 .ptr .align 1 _Z15ann_wmma_argmaxPKfPi_param_0,
	.param .u64 .ptr .align 1 _Z15ann_wmma_argmaxPKfPi_param_1
)
{
	.reg .pred 	%p<17>;
	.reg .b32 	%r<17>;
	.reg .b32 	%f<31>;
	.reg .b64 	%rd<5>;

	ld.param.u64 	%rd1, [_Z15ann_wmma_argmaxPKfPi_param_0];
	ld.param.u64 	%rd2, [_Z15ann_wmma_argmaxPKfPi_param_1];
	mov.u32 	%r1, %tid.x;
	setp.ne.s32 	%p1, %r1, 0;
	@%p1 bra 	$L__BB2_2;
	cvta.to.global.u64 	%rd3, %rd1;
	cvta.to.global.u64 	%rd4, %rd2;
	ld.global.f32 	%f1, [%rd3];
	ld.global.f32 	%f2, [%rd3+64];
	setp.gt.f32 	%p2, %f2, %f1;
	selp.f32 	%f3, %f2, %f1, %p2;
	selp.u32 	%r2, 1, 0, %p2;
	ld.global.f32 	%f4, [%rd3+128];
	setp.gt.f32 	%p3, %f4, %f3;
	selp.f32 	%f5, %f4, %f3, %p3;
	selp.b32 	%r3, 2, %r2, %p3;
	ld.global.f32 	%f6, [%rd3+192];
	setp.gt.f32 	%p4, %f6, %f5;
	selp.f32 	%f7, %f6, %f5, %p4;
	selp.b32 	%r4, 3, %r3, %p4;
	ld.global.f32 	%f8, [%rd3+256];
	setp.gt.f32 	%p5, %f8, %f7;
	selp.f32 	%f9, %f8, %f7, %p5;
	selp.b32 	%r5, 4, %r4, %p5;
	ld.global.f32 	%f10, [%rd3+320];
	setp.gt.f32 	%p6, %f10, %f9;
	selp.f32 	%f11, %f10, %f9, %p6;
	selp.b32 	%r6, 5, %r5, %p6;
	ld.global.f32 	%f12, [%rd3+384];
	setp.gt.f32 	%p7, %f12, %f11;
	selp.f32 	%f13, %f12, %f11, %p7;
	selp.b32 	%r7, 6, %r6, %p7;
	ld.global.f32 	%f14, [%rd3+448];
	setp.gt.f32 	%p8, %f14, %f13;
	selp.f32 	%f15, %f14, %f13, %p8;
	selp.b32 	%r8, 7, %r7, %p8;
	ld.global.f32 	%f16, [%rd3+512];
	setp.gt.f32 	%p9, %f16, %f15;
	selp.f32 	%f17, %f16, %f15, %p9;
	selp.b32 	%r9, 8, %r8, %p9;
	ld.global.f32 	%f18, [%rd3+576];
	setp.gt.f32 	%p10, %f18, %f17;
	selp.f32 	%f19, %f18, %f17, %p10;
	selp.b32 	%r10, 9, %r9, %p10;
	ld.global.f32 	%f20, [%rd3+640];
	setp.gt.f32 	%p11, %f20, %f19;
	selp.f32 	%f21, %f20, %f19, %p11;
	selp.b32 	%r11, 10, %r10, %p11;
	ld.global.f32 	%f22, [%rd3+704];
	setp.gt.f32 	%p12, %f22, %f21;
	selp.f32 	%f23, %f22, %f21, %p12;
	selp.b32 	%r12, 11, %r11, %p12;
	ld.global.f32 	%f24, [%rd3+768];
	setp.gt.f32 	%p13, %f24, %f23;
	selp.f32 	%f25, %f24, %f23, %p13;
	selp.b32 	%r13, 12, %r12, %p13;
	ld.global.f32 	%f26, [%rd3+832];
	setp.gt.f32 	%p14, %f26, %f25;
	selp.f32 	%f27, %f26, %f25, %p14;
	selp.b32 	%r14, 13, %r13, %p14;
	ld.global.f32 	%f28, [%rd3+896];
	setp.gt.f32 	%p15, %f28, %f27;
	selp.f32 	%f29, %f28, %f27, %p15;
	selp.b32 	%r15, 14, %r14, %p15;
	ld.global.f32 	%f30, [%rd3+960];
	setp.gt.f32 	%p16, %f30, %f29;
	selp.b32 	%r16, 15, %r15, %p16;
	st.global.u32 	[%rd4], %r16;
$L__BB2_2:
	ret;

}
	// .globl	_Z22ann_scalar_layer1_reluPK13__nv_bfloat16S1_S1_PS_
.visible .entry _Z22ann_scalar_layer1_reluPK13__nv_bfloat16S1_S1_PS_(
	.param .u64 .ptr .align 1 _Z22ann_scalar_layer1_reluPK13__nv_bfloat16S1_S1_PS__param_0,
	.param .u64 .ptr .align 1 _Z22ann_scalar_layer1_reluPK13__nv_bfloat16S1_S1_PS__param_1,
	.param .u64 .ptr .align 1 _Z22ann_scalar_layer1_reluPK13__nv_bfloat16S1_S1_PS__param_2,
	.param .u64 .ptr .align 1 _Z22ann_scalar_layer1_reluPK13__nv_bfloat16S1_S1_PS__param_3
)
{
	.reg .pred 	%p<2>;
	.reg .b16 	%rs<70>;
	.reg .b32 	%r<3>;
	.reg .b32 	%f<2>;
	.reg .b64 	%rd<14>;

	ld.param.u64 	%rd1, [_Z22ann_scalar_layer1_reluPK13__nv_bfloat16S1_S1_PS__param_0];
	ld.param.u64 	%rd2, [_Z22ann_scalar_layer1_reluPK13__nv_bfloat16S1_S1_PS__param_1];
	ld.param.u64 	%rd3, [_Z22ann_scalar_layer1_reluPK13__nv_bfloat16S1_S1_PS__param_2];
	ld.param.u64 	%rd4, [_Z22ann_scalar_layer1_reluPK13__nv_bfloat16S1_S1_PS__param_3];
	cvta.to.global.u64 	%rd5, %rd3;
	mov.u32 	%r1, %tid.x;
	mul.wide.u32 	%rd6, %r1, 2;
	add.s64 	%rd7, %rd5, %rd6;
	shl.b32 	%r2, %r1, 4;
	ld.global.u16 	%rs4, [%rd7];
	cvta.to.global.u64 	%rd8, %rd2;
	cvta.to.global.u64 	%rd9, %rd1;
	mul.wide.u32 	%rd10, %r2, 2;
	add.s64 	%rd11, %rd8, %rd10;
	ld.global.u16 	%rs2, [%rd11];
	ld.global.u16 	%rs3, [%rd9];
	// begin inline asm
	{fma.rn.bf16 %rs1,%rs2,%rs3,%rs4;
}
	// end inline asm
	ld.global.u16 	%rs6, [%rd11+2];
	ld.global.u16 	%rs7, [%rd9+2];
	// begin inline asm
	{fma.rn.bf16 %rs5,%rs6,%rs7,%rs1;
}
	// end inline asm
	ld.global.u16 	%rs10, [%rd11+4];
	ld.global.u16 	%rs11, [%rd9+4];
	// begin inline asm
	{fma.rn.bf16 %rs9,%rs10,%rs11,%rs5;
}
	// end inline asm
	ld.global.u16 	%rs14, [%rd11+6];
	ld.global.u16 	%rs15, [%rd9+6];
	// begin inline asm
	{fma.rn.bf16 %rs13,%rs14,%rs15,%rs9;
}
	// end inline asm
	ld.global.u16 	%rs18, [%rd11+8];
	ld.global.u16 	%rs19, [%rd9+8];
	// begin inline asm
	{fma.rn.bf16 %rs17,%rs18,%rs19,%rs13;
}
	// end inline asm
	ld.global.u16 	%rs22, [%rd11+10];
	ld.global.u16 	%rs23, [%rd9+10];
	// begin inline asm
	{fma.rn.bf16 %rs21,%rs22,%rs23,%rs17;
}
	// end inline asm
	ld.global.u16 	%rs26, [%rd11+12];
	ld.global.u16 	%rs27, [%rd9+12];
	// begin inline asm
	{fma.rn.bf16 %rs25,%rs26,%rs27,%rs21;
}
	// end inline asm
	ld.global.u16 	%rs30, [%rd11+14];
	ld.global.u16 	%rs31, [%rd9+14];
	// begin inline asm
	{fma.rn.bf16 %rs29,%rs30,%rs31,%rs25;
}
	// end inline asm
	ld.global.u16 	%rs34, [%rd11+16];
	ld.global.u16 	%rs35, [%rd9+16];
	// begin inline asm
	{fma.rn.bf16 %rs33,%rs34,%rs35,%rs29;
}
	// end inline asm
	ld.global.u16 	%rs38, [%rd11+18];
	ld.global.u16 	%rs39, [%rd9+18];
	// begin inline asm
	{fma.rn.bf16 %rs37,%rs38,%rs39,%rs33;
}
	// end inline asm
	ld.global.u16 	%rs42, [%rd11+20];
	ld.global.u16 	%rs43, [%rd9+20];
	// begin inline asm
	{fma.rn.bf16 %rs41,%rs42,%rs43,%rs37;
}
	// end inline asm
	ld.global.u16 	%rs46, [%rd11+22];
	ld.global.u16 	%rs47, [%rd9+22];
	// begin inline asm
	{fma.rn.bf16 %rs45,%rs46,%rs47,%rs41;
}
	// end inline asm
	ld.global.u16 	%rs50, [%rd11+24];
	ld.global.u16 	%rs51, [%rd9+24];
	// begin inline asm
	{fma.rn.bf16 %rs49,%rs50,%rs51,%rs45;
}
	// end inline asm
	ld.global.u16 	%rs54, [%rd11+26];
	ld.global.u16 	%rs55, [%rd9+26];
	// begin inline asm
	{fma.rn.bf16 %rs53,%rs54,%rs55,%rs49;
}
	// end inline asm
	ld.global.u16 	%rs58, [%rd11+28];
	ld.global.u16 	%rs59, [%rd9+28];
	// begin inline asm
	{fma.rn.bf16 %rs57,%rs58,%rs59,%rs53;
}
	// end inline asm
	ld.global.u16 	%rs62, [%rd11+30];
	ld.global.u16 	%rs63, [%rd9+30];
	// begin inline asm
	{fma.rn.bf16 %rs61,%rs62,%rs63,%rs57;
}
	// end inline asm
	mov.f32 	%f1, 0f00000000;
	// begin inline asm
	{  cvt.rn.bf16.f32 %rs65, %f1;}

	// end inline asm
	// begin inline asm
	{ .reg .pred __$temp3;
  setp.gt.bf16  __$temp3, %rs61, %rs65;
  selp.u16 %rs66, 1, 0, __$temp3;}
	// end inline asm
	setp.eq.s16 	%p1, %rs66, 0;
	selp.b16 	%rs69, %rs65, %rs61, %p1;
	cvta.to.global.u64 	%rd12, %rd4;
	add.s64 	%rd13, %rd12, %rd6;
	st.global.u16 	[%rd13], %rs69;
	ret;

}


// ===== COMPILED SASS (sm_100) =====

	.target	sm_100

	.elftype	@"ET_EXEC"


//--------------------- .note.nv.tkinfo           --------------------------
	.section	.note.nv.tkinfo,"",@"SHT_NOTE"
	.sectionflags	@"SHF_NOTE_NV_TKINFO"
	.tkinfo
        /*0018*/ 	.word	0x00000002
        /*0030*/ 	.string	""
        /*0030*/ 	.string	"ptxas"
        /*0030*/ 	.string	"Cuda compilation tools, release 13.0, V13.0.88"
        /*0030*/ 	.string	"Build cuda_13.0.r13.0/compiler.36424714_0"
        /*0030*/ 	.string	"-arch sm_100 -m 64 "



//--------------------- .note.nv.cuinfo           --------------------------
	.section	.note.nv.cuinfo,"",@"SHT_NOTE"
	.sectionflags	@"SHF_NOTE_NV_CUINFO"
        /*0018*/ 	.short	0x0002
        /*001a*/ 	.short	0x0064
        /*001c*/ 	.short	0x0082
	.zero		2


//--------------------- .nv.info                  --------------------------
	.section	.nv.info,"",@"SHT_CUDA_INFO"
	.align	4


	//----- nvinfo : EIATTR_REGCOUNT
	.align		4
        /*0000*/ 	.byte	0x04, 0x2f
        /*0002*/ 	.short	(.L_1 - .L_0)
	.align		4
.L_0:
        /*0004*/ 	.word	index@(_Z20ann_wmma_layer1_reluPK13__nv_bfloat16S1_PKfPf)
        /*0008*/ 	.word	0x0000001c


	//----- nvinfo : EIATTR_FRAME_SIZE
	.align		4
.L_1:
        /*000c*/ 	.byte	0x04, 0x11
        /*000e*/ 	.short	(.L_3 - .L_2)
	.align		4
.L_2:
        /*0010*/ 	.word	index@(_Z20ann_wmma_layer1_reluPK13__nv_bfloat16S1_PKfPf)
        /*0014*/ 	.word	0x00000000


	//----- nvinfo : EIATTR_REGCOUNT
	.align		4
.L_3:
        /*0018*/ 	.byte	0x04, 0x2f
        /*001a*/ 	.short	(.L_5 - .L_4)
	.align		4
.L_4:
        /*001c*/ 	.word	index@(_Z22ann_wmma_layer2_linearPK13__nv_bfloat16S1_PKfPf)
        /*0020*/ 	.word	0x0000001c


	//----- nvinfo : EIATTR_FRAME_SIZE
	.align		4
.L_5:
        /*0024*/ 	.byte	0x04, 0x11
        /*0026*/ 	.short	(.L_7 - .L_6)
	.align		4
.L_6:
        /*0028*/ 	.word	index@(_Z22ann_wmma_layer2_linearPK13__nv_bfloat16S1_PKfPf)
        /*002c*/ 	.word	0x00000000


	//----- nvinfo : EIATTR_REGCOUNT
	.align		4
.L_7:
        /*0030*/ 	.byte	0x04, 0x2f
        /*0032*/ 	.short	(.L_9 - .L_8)
	.align		4
.L_8:
        /*0034*/ 	.word	index@(_Z15ann_wmma_argmaxPKfPi)
        /*0038*/ 	.word	0x0000001d


	//----- nvinfo : EIATTR_FRAME_SIZE
	.align		4
.L_9:
        /*003c*/ 	.byte	0x04, 0x11
        /*003e*/ 	.short	(.L_11 - .L_10)
	.align		4
.L_10:
        /*0040*/ 	.word	index@(_Z15ann_wmma_argmaxPKfPi)
        /*0044*/ 	.word	0x00000000


	//----- nvinfo : EIATTR_REGCOUNT
	.align		4
.L_11:
        /*0048*/ 	.byte	0x04, 0x2f
        /*004a*/ 	.short	(.L_13 - .L_12)
	.align		4
.L_12:
        /*004c*/ 	.word	index@(_Z22ann_scalar_layer1_reluPK13__nv_bfloat16S1_S1_PS_)
        /*0050*/ 	.word	0x0000001f


	//----- nvinfo : EIATTR_FRAME_SIZE
	.align		4
.L_13:
        /*0054*/ 	.byte	0x04, 0x11
        /*0056*/ 	.short	(.L_15 - .L_14)
	.align		4
.L_14:
        /*0058*/ 	.word	index@(_Z22ann_scalar_layer1_reluPK13__nv_bfloat16S1_S1_PS_)
        /*005c*/ 	.word	0x00000000


	//----- nvinfo : EIATTR_MIN_STACK_SIZE
	.align		4
.L_15:
        /*0060*/ 	.byte	0x04, 0x12
        /*0062*/ 	.short	(.L_17 - .L_16)
	.align		4
.L_16:
        /*0064*/ 	.word	index@(_Z22ann_scalar_layer1_reluPK13__nv_bfloat16S1_S1_PS_)
        /*0068*/ 	.word	0x00000000


	//----- nvinfo : EIATTR_MIN_STACK_SIZE
	.align		4
.L_17:
        /*006c*/ 	.byte	0x04, 0x12
        /*006e*/ 	.short	(.L_19 - .L_18)
	.align		4
.L_18:
        /*0070*/ 	.word	index@(_Z15ann_wmma_argmaxPKfPi)
        /*0074*/ 	.word	0x00000000


	//----- nvinfo : EIATTR_MIN_STACK_SIZE
	.align		4
.L_19:
        /*0078*/ 	.byte	0x04, 0x12
        /*007a*/ 	.short	(.L_21 - .L_20)
	.align		4
.L_20:
        /*007c*/ 	.word	index@(_Z22ann_wmma_layer2_linearPK13__nv_bfloat16S1_PKfPf)
        /*0080*/ 	.word	0x00000000


	//----- nvinfo : EIATTR_MIN_STACK_SIZE
	.align		4
.L_21:
        /*0084*/ 	.byte	0x04, 0x12
        /*0086*/ 	.short	(.L_23 - .L_22)
	.align		4
.L_22:
        /*0088*/ 	.word	index@(_Z20ann_wmma_layer1_reluPK13__nv_bfloat16S1_PKfPf)
        /*008c*/ 	.word	0x00000000
.L_23:


//--------------------- .nv.compat                --------------------------
	.section	.nv.compat,"",@"SHT_CUDA_COMPAT_INFO"
	.align	4
        /*0000*/ 	.byte	0x02, 0x09, 0x00, 0x00, 0x02, 0x02, 0x01, 0x00, 0x02, 0x05, 0x05, 0x00, 0x03, 0x07, 0x01, 0x01
        /*0010*/ 	.byte	0x02, 0x03, 0x00, 0x00, 0x02, 0x06, 0x01, 0x00, 0x04, 0x0b, 0x08, 0x00, 0x09, 0x00, 0x00, 0x00
        /*0020*/ 	.byte	0x00, 0x00, 0x00, 0x00


//--------------------- .nv.info._Z22ann_scalar_layer1_reluPK13__nv_bfloat16S1_S1_PS_ --------------------------
	.section	.nv.info._Z22ann_scalar_layer1_reluPK13__nv_bfloat16S1_S1_PS_,"",@"SHT_CUDA_INFO"
	.sectionflags	@""
	.align	4


	//----- nvinfo : EIATTR_CUDA_API_VERSION
	.align		4
        /*0000*/ 	.byte	0x04, 0x37
        /*0002*/ 	.short	(.L_25 - .L_24)
.L_24:
        /*0004*/ 	.word	0x00000082


	//----- nvinfo : EIATTR_KPARAM_INFO
	.align		4
.L_25:
        /*0008*/ 	.byte	0x04, 0x17
        /*000a*/ 	.short	(.L_27 - .L_26)
.L_26:
        /*000c*/ 	.word	0x00000000
        /*0010*/ 	.short	0x0003
        /*0012*/ 	.short	0x0018
        /*0014*/ 	.byte	0x00, 0xf5, 0x21, 0x00


	//----- nvinfo : EIATTR_KPARAM_INFO
	.align		4
.L_27:
        /*0018*/ 	.byte	0x04, 0x17
        /*001a*/ 	.short	(.L_29 - .L_28)
.L_28:
        /*001c*/ 	.word	0x00000000
        /*0020*/ 	.short	0x0002
        /*0022*/ 	.short	0x0010
        /*0024*/ 	.byte	0x00, 0xf5, 0x21, 0x00


	//----- nvinfo : EIATTR_KPARAM_INFO
	.align		4
.L_29:
        /*0028*/ 	.byte	0x04, 0x17
        /*002a*/ 	.short	(.L_31 - .L_30)
.L_30:
        /*002c*/ 	.word	0x00000000
        /*0030*/ 	.short	0x0001
        /*0032*/ 	.short	0x0008
        /*0034*/ 	.byte	0x00, 0xf5, 0x21, 0x00


	//----- nvinfo : EIATTR_KPARAM_INFO
	.align		4
.L_31:
        /*0038*/ 	.byte	0x04, 0x17
        /*003a*/ 	.short	(.L_33 - .L_32)
.L_32:
        /*003c*/ 	.word	0x00000000
        /*0040*/ 	.short	0x0000
        /*0042*/ 	.short	0x0000
        /*0044*/ 	.byte	0x00, 0xf5, 0x21, 0x00


	//----- nvinfo : EIATTR_SPARSE_MMA_MASK
	.align		4
.L_33:
        /*0048*/ 	.byte	0x03, 0x50
        /*004a*/ 	.short	0x0000


	//----- nvinfo : EIATTR_MAXREG_COUNT
	.align		4
        /*004c*/ 	.byte	0x03, 0x1b
        /*004e*/ 	.short	0x00ff


	//----- nvinfo : EIATTR_MERCURY_ISA_VERSION
	.align		4
        /*0050*/ 	.byte	0x03, 0x5f
        /*0052*/ 	.short	0x0101


	//----- nvinfo : EIATTR_VRC_CTA_INIT_COUNT
	.align		4
        /*0054*/ 	.byte	0x02, 0x4a
	.zero		1
	.zero		1


	//----- nvinfo : EIATTR_EXIT_INSTR_OFFSETS
	.align		4
        /*0058*/ 	.byte	0x04, 0x1c
        /*005a*/ 	.short	(.L_35 - .L_34)


	//   ....[0]....
.L_34:
        /*005c*/ 	.word	0x000003f0


	//----- nvinfo : EIATTR_CBANK_PARAM_SIZE
	.align		4
.L_35:
        /*0060*/ 	.byte	0x03, 0x19
        /*0062*/ 	.short	0x0020


	//----- nvinfo : EIATTR_PARAM_CBANK
	.align		4
        /*0064*/ 	.byte	0x04, 0x0a
        /*0066*/ 	.short	(.L_37 - .L_36)
	.align		4
.L_36:
        /*0068*/ 	.word	index@(.nv.constant0._Z22ann_scalar_layer1_reluPK13__nv_bfloat16S1_S1_PS_)
        /*006c*/ 	.short	0x0380
        /*006e*/ 	.short	0x0020


	//----- nvinfo : EIATTR_SW_WAR
	.align		4
.L_37:
        /*0070*/ 	.byte	0x04, 0x36
        /*0072*/ 	.short	(.L_39 - .L_38)
.L_38:
        /*0074*/ 	.word	0x00000008
.L_39:


//--------------------- .nv.info._Z15ann_wmma_argmaxPKfPi --------------------------
	.section	.nv.info._Z15ann_wmma_argmaxPKfPi,"",@"SHT_CUDA_INFO"
	.sectionflags	@""
	.align	4


	//----- nvinfo : EIATTR_CUDA_API_VERSION
	.align		4
        /*0000*/ 	.byte	0x04, 0x37
        /*0002*/ 	.short	(.L_41 - .L_40)
.L_40:
        /*0004*/ 	.word	0x00000082


	//----- nvinfo : EIATTR_KPARAM_INFO
	.align		4
.L_41:
        /*0008*/ 	.byte	0x04, 0x17
        /*000a*/ 	.short	(.L_43 - .L_42)
.L_42:
        /*000c*/ 	.word	0x00000000
        /*0010*/ 	.short	0x0001
        /*0012*/ 	.short	0x0008
        /*0014*/ 	.byte	0x00, 0xf5, 0x21, 0x00


	//----- nvinfo : EIATTR_KPARAM_INFO
	.align		4
.L_43:
        /*0018*/ 	.byte	0x04, 0x17
        /*001a*/ 	.short	(.L_45 - .L_44)
.L_44:
        /*001c*/ 	.word	0x00000000
        /*0020*/ 	.short	0x0000
        /*0022*/ 	.short	0x0000
        /*0024*/ 	.byte	0x00, 0xf5, 0x21, 0x00


	//----- nvinfo : EIATTR_SPARSE_MMA_MASK
	.align		4
.L_45:
        /*0028*/ 	.byte	0x03, 0x50
        /*002a*/ 	.short	0x0000


	//----- nvinfo : EIATTR_MAXREG_COUNT
	.align		4
        /*002c*/ 	.byte	0x03, 0x1b
        /*002e*/ 	.short	0x00ff


	//----- nvinfo : EIATTR_MERCURY_ISA_VERSION
	.align		4
        /*0030*/ 	.byte	0x03, 0x5f
        /*0032*/ 	.short	0x0101


	//----- nvinfo : EIATTR_VRC_CTA_INIT_COUNT
	.align		4
        /*0034*/ 	.byte	0x02, 0x4a
	.zero		1
	.zero		1


	//----- nvinfo : EIATTR_EXIT_INSTR_OFFSETS
	.align		4
        /*0038*/ 	.byte	0x04, 0x1c
        /*003a*/ 	.short	(.L_47 - .L_46)


	//   ....[0]....
.L_46:
        /*003c*/ 	.word	0x00000030


	//   ....[1]....
        /*0040*/ 	.word	0x00000440


	//----- nvinfo : EIATTR_CBANK_PARAM_SIZE
	.align		4
.L_47:
        /*0044*/ 	.byte	0x03, 0x19
        /*0046*/ 	.short	0x0010


	//----- nvinfo : EIATTR_PARAM_CBANK
	.align		4
        /*0048*/ 	.byte	0x04, 0x0a
        /*004a*/ 	.short	(.L_49 - .L_48)
	.align		4
.L_48:
        /*004c*/ 	.word	index@(.nv.constant0._Z15ann_wmma_argmaxPKfPi)
        /*0050*/ 	.short	0x0380
        /*0052*/ 	.short	0x0010


	//----- nvinfo : EIATTR_SW_WAR
	.align		4
.L_49:
        /*0054*/ 	.byte	0x04, 0x36
        /*0056*/ 	.short	(.L_51 - .L_50)
.L_50:
        /*0058*/ 	.word	0x00000008
.L_51:


//--------------------- .nv.info._Z22ann_wmma_layer2_linearPK13__nv_bfloat16S1_PKfPf --------------------------
	.section	.nv.info._Z22ann_wmma_layer2_linearPK13__nv_bfloat16S1_PKfPf,"",@"SHT_CUDA_INFO"
	.sectionflags	@""
	.align	4


	//----- nvinfo : EIATTR_CUDA_API_VERSION
	.align		4
        /*0000*/ 	.byte	0x04, 0x37
        /*0002*/ 	.short	(.L_53 - .L_52)
.L_52:
        /*0004*/ 	.word	0x00000082


	//----- nvinfo : EIATTR_KPARAM_INFO
	.align		4
.L_53:
        /*0008*/ 	.byte	0x04, 0x17
        /*000a*/ 	.short	(.L_55 - .L_54)
.L_54:
        /*000c*/ 	.word	0x00000000
        /*0010*/ 	.short	0x0003
        /*0012*/ 	.short	0x0018
        /*0014*/ 	.byte	0x00, 0xf5, 0x21, 0x00


	//----- nvinfo : EIATTR_KPARAM_INFO
	.align		4
.L_55:
        /*0018*/ 	.byte	0x04, 0x17
        /*001a*/ 	.short	(.L_57 - .L_56)
.L_56:
        /*001c*/ 	.word	0x00000000
        /*0020*/ 	.short	0x0002
        /*0022*/ 	.short	0x0010
        /*0024*/ 	.byte	0x00, 0xf5, 0x21, 0x00


	//----- nvinfo : EIATTR_KPARAM_INFO
	.align		4
.L_57:
        /*0028*/ 	.byte	0x04, 0x17
        /*002a*/ 	.short	(.L_59 - .L_58)
.L_58:
        /*002c*/ 	.word	0x00000000
        /*0030*/ 	.short	0x0001
        /*0032*/ 	.short	0x0008
        /*0034*/ 	.byte	0x00, 0xf5, 0x21, 0x00


	//----- nvinfo : EIATTR_KPARAM_INFO
	.align		4
.L_59:
        /*0038*/ 	.byte	0x04, 0x17
        /*003a*/ 	.short	(.L_61 - .L_60)
.L_60:
        /*003c*/ 	.word	0x00000000
        /*0040*/ 	.short	0x0000
        /*0042*/ 	.short	0x0000
        /*0044*/ 	.byte	0x00, 0xf5, 0x21, 0x00


	//----- nvinfo : EIATTR_SPARSE_MMA_MASK
	.align		4
.L_61:
        /*0048*/ 	.byte	0x03, 0x50
        /*004a*/ 	.short	0x0000


	//----- nvinfo : EIATTR_WMMA_USED
	.align		4
        /*004c*/ 	.byte	0x01, 0x2b
	.zero		2


	//----- nvinfo : EIATTR_MAXREG_COUNT
	.align		4
        /*0050*/ 	.byte	0x03, 0x1b
        /*0052*/ 	.short	0x00ff


	//----- nvinfo : EIATTR_MERCURY_ISA_VERSION
	.align		4
        /*0054*/ 	.byte	0x03, 0x5f
        /*0056*/ 	.short	0x0101


	//----- nvinfo : EIATTR_VRC_CTA_INIT_COUNT
	.align		4
        /*0058*/ 	.byte	0x02, 0x4a
	.zero		1
	.zero		1


	//----- nvinfo : EIATTR_EXIT_INSTR_OFFSETS
	.align		4
        /*005c*/ 	.byte	0x04, 0x1c
        /*005e*/ 	.short	(.L_63 - .L_62)


	//   ....[0]....
.L_62:
        /*0060*/ 	.word	0x000002e0


	//----- nvinfo : EIATTR_CBANK_PARAM_SIZE
	.align		4
.L_63:
        /*0064*/ 	.byte	0x03, 0x19
        /*0066*/ 	.short	0x0020


	//----- nvinfo : EIATTR_PARAM_CBANK
	.align		4
        /*0068*/ 	.byte	0x04, 0x0a
        /*006a*/ 	.short	(.L_65 - .L_64)
	.align		4
.L_64:
        /*006c*/ 	.word	index@(.nv.constant0._Z22ann_wmma_layer2_linearPK13__nv_bfloat16S1_PKfPf)
        /*0070*/ 	.short	0x0380
        /*0072*/ 	.short	0x0020


	//----- nvinfo : EIATTR_SW_WAR
	.align		4
.L_65:
        /*0074*/ 	.byte	0x04, 0x36
        /*0076*/ 	.short	(.L_67 - .L_66)
.L_66:
        /*0078*/ 	.word	0x00000008
.L_67:


//--------------------- .nv.info._Z20ann_wmma_layer1_reluPK13__nv_bfloat16S1_PKfPf --------------------------
	.section	.nv.info._Z20ann_wmma_layer1_reluPK13__nv_bfloat16S1_PKfPf,"",@"SHT_CUDA_INFO"
	.sectionflags	@""
	.align	4


	//----- nvinfo : EIATTR_CUDA_API_VERSION
	.align		4
        /*0000*/ 	.byte	0x04, 0x37
        /*0002*/ 	.short	(.L_69 - .L_68)
.L_68:
        /*0004*/ 	.word	0x00000082


	//----- nvinfo : EIATTR_KPARAM_INFO
	.align		4
.L_69:
        /*0008*/ 	.byte	0x04, 0x17
        /*000a*/ 	.short	(.L_71 - .L_70)
.L_70:
        /*000c*/ 	.word	0x00000000
        /*0010*/ 	.short	0x0003
        /*0012*/ 	.short	0x0018
        /*0014*/ 	.byte	0x00, 0xf5, 0x21, 0x00


	//----- nvinfo : EIATTR_KPARAM_INFO
	.align		4
.L_71:
        /*0018*/ 	.byte	0x04, 0x17
        /*001a*/ 	.short	(.L_73 - .L_72)
.L_72:
        /*001c*/ 	.word	0x00000000
        /*0020*/ 	.short	0x0002
        /*0022*/ 	.short	0x0010
        /*0024*/ 	.byte	0x00, 0xf5, 0x21, 0x00


	//----- nvinfo : EIATTR_KPARAM_INFO
	.align		4
.L_73:
        /*0028*/ 	.byte	0x04, 0x17
        /*002a*/ 	.short	(.L_75 - .L_74)
.L_74:
        /*002c*/ 	.word	0x00000000
        /*0030*/ 	.short	0x0001
        /*0032*/ 	.short	0x0008
        /*0034*/ 	.byte	0x00, 0xf5, 0x21, 0x00


	//----- nvinfo : EIATTR_KPARAM_INFO
	.align		4
.L_75:
        /*0038*/ 	.byte	0x04, 0x17
        /*003a*/ 	.short	(.L_77 - .L_76)
.L_76:
        /*003c*/ 	.word	0x00000000
        /*0040*/ 	.short	0x0000
        /*0042*/ 	.short	0x0000
        /*0044*/ 	.byte	0x00, 0xf5, 0x21, 0x00


	//----- nvinfo : EIATTR_SPARSE_MMA_MASK
	.align		4
.L_77:
        /*0048*/ 	.byte	0x03, 0x50
        /*004a*/ 	.short	0x0000


	//----- nvinfo : EIATTR_WMMA_USED
	.align		4
        /*004c*/ 	.byte	0x01, 0x2b
	.zero		2


	//----- nvinfo : EIATTR_MAXREG_COUNT
	.align		4
        /*0050*/ 	.byte	0x03, 0x1b
        /*0052*/ 	.short	0x00ff


	//----- nvinfo : EIATTR_MERCURY_ISA_VERSION
	.align		4
        /*0054*/ 	.byte	0x03, 0x5f
        /*0056*/ 	.short	0x0101


	//----- nvinfo : EIATTR_VRC_CTA_INIT_COUNT
	.align		4
        /*0058*/ 	.byte	0x02, 0x4a
	.zero		1
	.zero		1


	//----- nvinfo : EIATTR_EXIT_INSTR_OFFSETS
	.align		4
        /*005c*/ 	.byte	0x04, 0x1c
        /*005e*/ 	.short	(.L_79 - .L_78)


	//   ....[0]....
.L_78:
        /*0060*/ 	.word	0x00000360


	//----- nvinfo : EIATTR_CBANK_PARAM_SIZE
	.align		4
.L_79:
        /*0064*/ 	.byte	0x03, 0x19
        /*0066*/ 	.short	0x0020


	//----- nvinfo : EIATTR_PARAM_CBANK
	.align		4
        /*0068*/ 	.byte	0x04, 0x0a
        /*006a*/ 	.short	(.L_81 - .L_80)
	.align		4
.L_80:
        /*006c*/ 	.word	index@(.nv.constant0._Z20ann_wmma_layer1_reluPK13__nv_bfloat16S1_PKfPf)
        /*0070*/ 	.short	0x0380
        /*0072*/ 	.short	0x0020


	//----- nvinfo : EIATTR_SW_WAR
	.align		4
.L_81:
        /*0074*/ 	.byte	0x04, 0x36
        /*0076*/ 	.short	(.L_83 - .L_82)
.L_82:
        /*0078*/ 	.word	0x00000008
.L_83:


//--------------------- .nv.callgraph             --------------------------
	.section	.nv.callgraph,"",@"SHT_CUDA_CALLGRAPH"
	.align	4
	.sectionentsize	8
	.align		4
        /*0000*/ 	.word	0x00000000
	.align		4
        /*0004*/ 	.word	0xffffffff
	.align		4
        /*0008*/ 	.word	0x00000000
	.align		4
        /*000c*/ 	.word	0xfffffffe
	.align		4
        /*0010*/ 	.word	0x00000000
	.align		4
        /*0014*/ 	.word	0xfffffffd
	.align		4
        /*0018*/ 	.word	0x00000000
	.align		4
        /*001c*/ 	.word	0xfffffffc


//--------------------- .text._Z22ann_scalar_layer1_reluPK13__nv_bfloat16S1_S1_PS_ --------------------------
	.section	.text._Z22ann_scalar_layer1_reluPK13__nv_bfloat16S1_S1_PS_,"ax",@progbits
	.align	128
        .global         _Z22ann_scalar_layer1_reluPK13__nv_bfloat16S1_S1_PS_
        .type           _Z22ann_scalar_layer1_reluPK13__nv_bfloat16S1_S1_PS_,@function
        .size           _Z22ann_scalar_layer1_reluPK13__nv_bfloat16S1_S1_PS_,(.L_x_4 - _Z22ann_scalar_layer1_reluPK13__nv_bfloat16S1_S1_PS_)
        .other          _Z22ann_scalar_layer1_reluPK13__nv_bfloat16S1_S1_PS_,@"STO_CUDA_ENTRY STV_DEFAULT"
_Z22ann_scalar_layer1_reluPK13__nv_bfloat16S1_S1_PS_:
.text._Z22ann_scalar_layer1_reluPK13__nv_bfloat16S1_S1_PS_:
[----:B------:R-:W-:Y:S01]  /*0000*/  LDC R1, c[0x0][0x37c] ;  /* 0x0000df00ff017b82 */ /* 0x000fe20000000800 */
[----:B------:R-:W0:Y:S07]  /*0010*/  S2R R0, SR_TID.X ;  /* 0x0000000000007919 */ /* 0x000e2e0000002100 */
[----:B------:R-:W1:Y:S01]  /*0020*/  LDC.64 R6, c[0x0][0x390] ;  /* 0x0000e400ff067b82 */ /* 0x000e620000000a00 */
[----:B------:R-:W2:Y:S07]  /*0030*/  LDCU.64 UR4, c[0x0][0x358] ;  /* 0x00006b00ff0477ac */ /* 0x000eae0008000a00 */
[----:B------:R-:W3:Y:S08]  /*0040*/  LDC.64 R4, c[0x0][0x388] ;  /* 0x0000e200ff047b82 */ /* 0x000ef00000000a00 */
[----:B------:R-:W4:Y:S01]  /*0050*/  LDC.64 R2, c[0x0][0x380] ;  /* 0x0000e000ff027b82 */ /* 0x000f220000000a00 */
[C---:B0-----:R-:W-:Y:S01]  /*0060*/  SHF.L.U32 R9, R0.reuse, 0x4, RZ ;  /* 0x0000000400097819 */ /* 0x041fe200000006ff */
[----:B-1----:R-:W-:-:S04]  /*0070*/  IMAD.WIDE.U32 R6, R0, 0x2, R6 ;  /* 0x0000000200067825 */ /* 0x002fc800078e0006 */
[----:B---3--:R-:W-:Y:S02]  /*0080*/  IMAD.WIDE.U32 R4, R9, 0x2, R4 ;  /* 0x0000000209047825 */ /* 0x008fe400078e0004 */
[----:B--2---:R-:W2:Y:S04]  /*0090*/  LDG.E.U16 R6, desc[UR4][R6.64] ;  /* 0x0000000406067981 */ /* 0x004ea8000c1e1500 */
[----:B----4-:R-:W2:Y:S04]  /*00a0*/  LDG.E.U16 R8, desc[UR4][R2.64] ;  /* 0x0000000402087981 */ /* 0x010ea8000c1e1500 */
[----:B------:R-:W2:Y:S04]  /*00b0*/  LDG.E.U16 R9, desc[UR4][R4.64] ;  /* 0x0000000404097981 */ /* 0x000ea8000c1e1500 */
[----:B------:R-:W3:Y:S04]  /*00c0*/  LDG.E.U16 R24, desc[UR4][R2.64+0x2] ;  /* 0x0000020402187981 */ /* 0x000ee8000c1e1500 */
[----:B------:R-:W3:Y:S04]  /*00d0*/  LDG.E.U16 R25, desc[UR4][R4.64+0x2] ;  /* 0x0000020404197981 */ /* 0x000ee8000c1e1500 */
[----:B------:R-:W4:Y:S04]  /*00e0*/  LDG.E.U16 R19, desc[UR4][R2.64+0x4] ;  /* 0x0000040402137981 */ /* 0x000f28000c1e1500 */
[----:B------:R-:W4:Y:S04]  /*00f0*/  LDG.E.U16 R18, desc[UR4][R4.64+0x4] ;  /* 0x0000040404127981 */ /* 0x000f28000c1e1500 */
[----:B------:R-:W5:Y:S04]  /*0100*/  LDG.E.U16 R23, desc[UR4][R2.64+0x6] ;  /* 0x0000060402177981 */ /* 0x000f68000c1e1500 */
        /* <DEDUP_REMOVED lines=13> */
[----:B------:R-:W5:Y:S01]  /*01e0*/  LDG.E.U16 R26, desc[UR4][R2.64+0x1e] ;  /* 0x00001e04021a7981 */ /* 0x000f62000c1e1500 */
[----:B--2---:R-:W-:-:S03]  /*01f0*/  HFMA2.BF16_V2 R6, R9.H0_H0, R8.H0_H0, R6.H0_H0 ;  /* 0x2000000809067231 */ /* 0x004fc60000240806 */
[----:B------:R-:W2:Y:S04]  /*0200*/  LDG.E.U16 R8, desc[UR4][R2.64+0x12] ;  /* 0x0000120402087981 */ /* 0x000ea8000c1e1500 */
[----:B------:R-:W2:Y:S01]  /*0210*/  LDG.E.U16 R9, desc[UR4][R4.64+0x12] ;  /* 0x0000120404097981 */ /* 0x000ea2000c1e1500 */
[----:B---3--:R-:W-:-:S03]  /*0220*/  HFMA2.BF16_V2 R24, R25.H0_H0, R24.H0_H0, R6.H0_H0 ;  /* 0x2000001819187231 */ /* 0x008fc60000240806 */
[----:B------:R-:W3:Y:S04]  /*0230*/  LDG.E.U16 R6, desc[UR4][R2.64+0x14] ;  /* 0x0000140402067981 */ /* 0x000ee8000c1e1500 */
[----:B------:R-:W3:Y:S01]  /*0240*/  LDG.E.U16 R25, desc[UR4][R2.64+0x1c] ;  /* 0x00001c0402197981 */ /* 0x000ee2000c1e1500 */
[----:B----4-:R-:W-:-:S03]  /*0250*/  HFMA2.BF16_V2 R24, R18.H0_H0, R19.H0_H0, R24.H0_H0 ;  /* 0x2000001312187231 */ /* 0x010fc60000240818 */
[----:B------:R-:W4:Y:S04]  /*0260*/  LDG.E.U16 R18, desc[UR4][R2.64+0x16] ;  /* 0x0000160402127981 */ /* 0x000f28000c1e1500 */
[----:B------:R-:W4:Y:S01]  /*0270*/  LDG.E.U16 R19, desc[UR4][R4.64+0x16] ;  /* 0x0000160404137981 */ /* 0x000f22000c1e1500 */
[----:B-----5:R-:W-:-:S03]  /*0280*/  HFMA2.BF16_V2 R24, R22.H0_H0, R23.H0_H0, R24.H0_H0 ;  /* 0x2000001716187231 */ /* 0x020fc60000240818 */
[----:B------:R-:W5:Y:S04]  /*0290*/  LDG.E.U16 R23, desc[UR4][R2.64+0x18] ;  /* 0x0000180402177981 */ /* 0x000f68000c1e1500 */
[----:B------:R-:W5:Y:S01]  /*02a0*/  LDG.E.U16 R22, desc[UR4][R4.64+0x18] ;  /* 0x0000180404167981 */ /* 0x000f62000c1e1500 */
[----:B------:R-:W-:-:S03]  /*02b0*/  HFMA2.BF16_V2 R28, R20.H0_H0, R21.H0_H0, R24.H0_H0 ;  /* 0x20000015141c7231 */ /* 0x000fc60000240818 */
[----:B------:R-:W5:Y:S04]  /*02c0*/  LDG.E.U16 R21, desc[UR4][R2.64+0x1a] ;  /* 0x00001a0402157981 */ /* 0x000f68000c1e1500 */
[----:B------:R-:W5:Y:S04]  /*02d0*/  LDG.E.U16 R20, desc[UR4][R4.64+0x1a] ;  /* 0x00001a0404147981 */ /* 0x000f68000c1e1500 */
[----:B------:R0:W5:Y:S01]  /*02e0*/  LDG.E.U16 R24, desc[UR4][R4.64+0x1c] ;  /* 0x00001c0404187981 */ /* 0x000162000c1e1500 */
[----:B------:R-:W-:-:S04]  /*02f0*/  HFMA2.BF16_V2 R16, R17.H0_H0, R16.H0_H0, R28.H0_H0 ;  /* 0x2000001011107231 */ /* 0x000fc8000024081c */
[----:B------:R-:W-:-:S04]  /*0300*/  HFMA2.BF16_V2 R14, R15.H0_H0, R14.H0_H0, R16.H0_H0 ;  /* 0x2000000e0f0e7231 */ /* 0x000fc80000240810 */
[----:B0-----:R-:W-:-:S04]  /*0310*/  HFMA2.BF16_V2 R5, R13.H0_H0, R12.H0_H0, R14.H0_H0 ;  /* 0x2000000c0d057231 */ /* 0x001fc8000024080e */
[----:B------:R-:W-:-:S04]  /*0320*/  HFMA2.BF16_V2 R5, R11.H0_H0, R10.H0_H0, R5.H0_H0 ;  /* 0x2000000a0b057231 */ /* 0x000fc80000240805 */
[----:B--2---:R-:W-:-:S04]  /*0330*/  HFMA2.BF16_V2 R3, R9.H0_H0, R8.H0_H0, R5.H0_H0 ;  /* 0x2000000809037231 */ /* 0x004fc80000240805 */
[----:B---3--:R-:W-:Y:S02]  /*0340*/  HFMA2.BF16_V2 R9, R7.H0_H0, R6.H0_H0, R3.H0_H0 ;  /* 0x2000000607097231 */ /* 0x008fe40000240803 */
[----:B------:R-:W0:Y:S02]  /*0350*/  LDC.64 R6, c[0x0][0x398] ;  /* 0x0000e600ff067b82 */ /* 0x000e240000000a00 */
[----:B----4-:R-:W-:-:S04]  /*0360*/  HFMA2.BF16_V2 R11, R19.H0_H0, R18.H0_H0, R9.H0_H0 ;  /* 0x20000012130b7231 */ /* 0x010fc80000240809 */
[----:B-----5:R-:W-:-:S04]  /*0370*/  HFMA2.BF16_V2 R10, R22.H0_H0, R23.H0_H0, R11.H0_H0 ;  /* 0x20000017160a7231 */ /* 0x020fc8000024080b */
[----:B------:R-:W-:-:S04]  /*0380*/  HFMA2.BF16_V2 R12, R20.H0_H0, R21.H0_H0, R10.H0_H0 ;  /* 0x20000015140c7231 */ /* 0x000fc8000024080a */
[----:B------:R-:W-:-:S04]  /*0390*/  HFMA2.BF16_V2 R13, R24.H0_H0, R25.H0_H0, R12.H0_H0 ;  /* 0x20000019180d7231 */ /* 0x000fc8000024080c */
[----:B------:R-:W-:-:S05]  /*03a0*/  HFMA2.BF16_V2 R4, R27.H0_H0, R26.H0_H0, R13.H0_H0 ;  /* 0x2000001a1b047231 */ /* 0x000fca000024080d */
[----:B------:R-:W-:Y:S01]  /*03b0*/  HSETP2.BF16_V2.GT.AND P0, PT, R4.H0_H0, RZ.H0_H0, PT ;  /* 0x200000ff04007234 */ /* 0x000fe20003f04802 */
[----:B0-----:R-:W-:-:S04]  /*03c0*/  IMAD.WIDE.U32 R2, R0, 0x2, R6 ;  /* 0x0000000200027825 */ /* 0x001fc800078e0006 */
[----:B------:R-:W-:-:S05]  /*03d0*/  SEL R5, R4, RZ, P0 ;  /* 0x000000ff04057207 */ /* 0x000fca0000000000 */
[----:B------:R-:W-:Y:S01]  /*03e0*/  STG.E.U16 desc[UR4][R2.64], R5 ;  /* 0x0000000502007986 */ /* 0x000fe2000c101504 */
[----:B------:R-:W-:Y:S05]  /*03f0*/  EXIT ;  /* 0x000000000000794d */ /* 0x000fea0003800000 */
.L_x_0:
[----:B------:R-:W-:-:S00]  /*0400*/  BRA `(.L_x_0) ;  /* 0xfffffffc00fc7947 */ /* 0x000fc0000383ffff */
[----:B------:R-:W-:-:S00]  /*0410*/  NOP ;  /* 0x0000000000007918 */ /* 0x000fc00000000000 */
        /* <DEDUP_REMOVED lines=14> */
.L_x_4:


//--------------------- .text._Z15ann_wmma_argmaxPKfPi --------------------------
	.section	.text._Z15ann_wmma_argmaxPKfPi,"ax",@progbits
	.align	128
        .global         _Z15ann_wmma_argmaxPKfPi
        .type           _Z15ann_wmma_argmaxPKfPi,@function
        .size           _Z15ann_wmma_argmaxPKfPi,(.L_x_5 - _Z15ann_wmma_argmaxPKfPi)
        .other          _Z15ann_wmma_argmaxPKfPi,@"STO_CUDA_ENTRY STV_DEFAULT"
_Z15ann_wmma_argmaxPKfPi:
.text._Z15ann_wmma_argmaxPKfPi:
[----:B------:R-:W-:Y:S01]  /*0000*/  LDC R1, c[0x0][0x37c] ;  /* 0x0000df00ff017b82 */ /* 0x000fe20000000800 */
[----:B------:R-:W0:Y:S02]  /*0010*/  S2R R0, SR_TID.X ;  /* 0x0000000000007919 */ /* 0x000e240000002100 */
[----:B0-----:R-:W-:-:S13]  /*0020*/  ISETP.NE.AND P0, PT, R0, RZ, PT ;  /* 0x000000ff0000720c */ /* 0x001fda0003f05270 */
[----:B------:R-:W-:Y:S05]  /*0030*/  @P0 EXIT ;  /* 0x000000000000094d */ /* 0x000fea0003800000 */
[----:B------:R-:W0:Y:S01]  /*0040*/  LDC.64 R6, c[0x0][0x380] ;  /* 0x0000e000ff067b82 */ /* 0x000e220000000a00 */
[----:B------:R-:W0:Y:S02]  /*0050*/  LDCU.64 UR4, c[0x0][0x358] ;  /* 0x00006b00ff0477ac */ /* 0x000e240008000a00 */
[----:B0-----:R-:W2:Y:S04]  /*0060*/  LDG.E R9, desc[UR4][R6.64] ;  /* 0x0000000406097981 */ /* 0x001ea8000c1e1900 */
[----:B------:R-:W2:Y:S04]  /*0070*/  LDG.E R10, desc[UR4][R6.64+0x40] ;  /* 0x00004004060a7981 */ /* 0x000ea8000c1e1900 */
[----:B------:R-:W3:Y:S04]  /*0080*/  LDG.E R12, desc[UR4][R6.64+0x80] ;  /* 0x00008004060c7981 */ /* 0x000ee8000c1e1900 */
[----:B------:R-:W4:Y:S04]  /*0090*/  LDG.E R14, desc[UR4][R6.64+0xc0] ;  /* 0x0000c004060e7981 */ /* 0x000f28000c1e1900 */
[----:B------:R-:W5:Y:S04]  /*00a0*/  LDG.E R16, desc[UR4][R6.64+0x100] ;  /* 0x0001000406107981 */ /* 0x000f68000c1e1900 */
        /* <DEDUP_REMOVED lines=10> */
[----:B------:R0:W5:Y:S01]  /*0150*/  LDG.E R3, desc[UR4][R6.64+0x3c0] ;  /* 0x0003c00406037981 */ /* 0x000162000c1e1900 */
[----:B--2---:R-:W-:-:S04]  /*0160*/  FSETP.GT.AND P5, PT, R10, R9, PT ;  /* 0x000000090a00720b */ /* 0x004fc80003fa4000 */
[----:B------:R-:W-:Y:S02]  /*0170*/  FSEL R9, R10, R9, P5 ;  /* 0x000000090a097208 */ /* 0x000fe40002800000 */
[----:B0-----:R-:W-:Y:S02]  /*0180*/  SEL R6, RZ, 0x1, !P5 ;  /* 0x00000001ff067807 */ /* 0x001fe40006800000 */
[----:B---3--:R-:W-:-:S04]  /*0190*/  FSETP.GT.AND P6, PT, R12, R9, PT ;  /* 0x000000090c00720b */ /* 0x008fc80003fc4000 */
[----:B------:R-:W-:Y:S02]  /*01a0*/  FSEL R9, R12, R9, P6 ;  /* 0x000000090c097208 */ /* 0x000fe40003000000 */
[----:B------:R-:W-:Y:S02]  /*01b0*/  SEL R6, R6, 0x2, !P6 ;  /* 0x0000000206067807 */ /* 0x000fe40007000000 */
[----:B----4-:R-:W-:-:S04]  /*01c0*/  FSETP.GT.AND P0, PT, R14, R9, PT ;  /* 0x000000090e00720b */ /* 0x010fc80003f04000 */
[----:B------:R-:W-:Y:S02]  /*01d0*/  FSEL R9, R14, R9, P0 ;  /* 0x000000090e097208 */ /* 0x000fe40000000000 */
[----:B------:R-:W-:Y:S02]  /*01e0*/  SEL R6, R6, 0x3, !P0 ;  /* 0x0000000306067807 */ /* 0x000fe40004000000 */
[----:B-----5:R-:W-:-:S04]  /*01f0*/  FSETP.GT.AND P1, PT, R16, R9, PT ;  /* 0x000000091000720b */ /* 0x020fc80003f24000 */
[----:B------:R-:W-:Y:S02]  /*0200*/  FSEL R9, R16, R9, P1 ;  /* 0x0000000910097208 */ /* 0x000fe40000800000 */
[----:B------:R-:W-:Y:S02]  /*0210*/  SEL R6, R6, 0x4, !P1 ;  /* 0x0000000406067807 */ /* 0x000fe40004800000 */
[----:B------:R-:W-:-:S04]  /*0220*/  FSETP.GT.AND P2, PT, R18, R9, PT ;  /* 0x000000091200720b */ /* 0x000fc80003f44000 */
        /* <DEDUP_REMOVED lines=22> */
[----:B------:R-:W0:Y:S01]  /*0390*/  LDC.64 R4, c[0x0][0x388] ;  /* 0x0000e200ff047b82 */ /* 0x000e220000000a00 */
        /* <DEDUP_REMOVED lines=8> */
[----:B------:R-:W-:-:S05]  /*0420*/  SEL R3, R6, 0xf, !P0 ;  /* 0x0000000f06037807 */ /* 0x000fca0004000000 */
[----:B0-----:R-:W-:Y:S01]  /*0430*/  STG.E desc[UR4][R4.64], R3 ;  /* 0x0000000304007986 */ /* 0x001fe2000c101904 */
[----:B------:R-:W-:Y:S05]  /*0440*/  EXIT ;  /* 0x000000000000794d */ /* 0x000fea0003800000 */
.L_x_1:
        /* <DEDUP_REMOVED lines=11> */
.L_x_5:


//--------------------- .text._Z22ann_wmma_layer2_linearPK13__nv_bfloat16S1_PKfPf --------------------------
	.section	.text._Z22ann_wmma_layer2_linearPK13__nv_bfloat16S1_PKfPf,"ax",@progbits
	.align	128
        .global         _Z22ann_wmma_layer2_linearPK13__nv_bfloat16S1_PKfPf
        .type           _Z22ann_wmma_layer2_linearPK13__nv_bfloat16S1_PKfPf,@function
        .size           _Z22ann_wmma_layer2_linearPK13__nv_bfloat16S1_PKfPf,(.L_x_6 - _Z22ann_wmma_layer2_linearPK13__nv_bfloat16S1_PKfPf)
        .other          _Z22ann_wmma_layer2_linearPK13__nv_bfloat16S1_PKfPf,@"STO_CUDA_ENTRY STV_DEFAULT"
_Z22ann_wmma_layer2_linearPK13__nv_bfloat16S1_PKfPf:
.text._Z22ann_wmma_layer2_linearPK13__nv_bfloat16S1_PKfPf:
[----:B------:R-:W-:Y:S01]  /*0000*/  LDC R1, c[0x0][0x37c] ;  /* 0x0000df00ff017b82 */ /* 0x000fe20000000800 */
[----:B------:R-:W0:Y:S01]  /*0010*/  S2R R5, SR_LANEID ;  /* 0x0000000000057919 */ /* 0x000e220000000000 */
[----:B------:R-:W1:Y:S01]  /*0020*/  LDCU.128 UR8, c[0x0][0x380] ;  /* 0x00007000ff0877ac */ /* 0x000e620008000c00 */
[----:B------:R-:W-:-:S05]  /*0030*/  MOV R3, RZ ;  /* 0x000000ff00037202 */ /* 0x000fca0000000f00 */
[----:B------:R-:W2:Y:S01]  /*0040*/  LDC.64 R22, c[0x0][0x390] ;  /* 0x0000e400ff167b82 */ /* 0x000ea20000000a00 */
[----:B------:R-:W2:Y:S01]  /*0050*/  LDCU.64 UR4, c[0x0][0x358] ;  /* 0x00006b00ff0477ac */ /* 0x000ea20008000a00 */
[----:B------:R-:W3:Y:S01]  /*0060*/  LDCU.64 UR6, c[0x0][0x398] ;  /* 0x00007300ff0677ac */ /* 0x000ee20008000a00 */
[----:B--2---:R-:W2:Y:S04]  /*0070*/  LDG.E R15, desc[UR4][R22.64] ;  /* 0x00000004160f7981 */ /* 0x004ea8000c1e1900 */
[----:B------:R-:W4:Y:S01]  /*0080*/  LDG.E R0, desc[UR4][R22.64+0x4] ;  /* 0x0000040416007981 */ /* 0x000f22000c1e1900 */
[----:B0-----:R-:W-:Y:S02]  /*0090*/  LOP3.LUT R2, R5, 0x3, RZ, 0xc0, !PT ;  /* 0x0000000305027812 */ /* 0x001fe400078ec0ff */
[----:B------:R-:W-:Y:S01]  /*00a0*/  SHF.R.U32.HI R5, RZ, 0x2, R5 ;  /* 0x00000002ff057819 */ /* 0x000fe20000011605 */
[----:B------:R-:W5:Y:S04]  /*00b0*/  LDG.E R17, desc[UR4][R22.64+0x8] ;  /* 0x0000080416117981 */ /* 0x000f68000c1e1900 */
[----:B------:R-:W-:Y:S01]  /*00c0*/  IMAD.WIDE.U32 R2, R5, 0x8, R2 ;  /* 0x0000000805027825 */ /* 0x000fe200078e0002 */
[----:B------:R-:W5:Y:S02]  /*00d0*/  LDG.E R14, desc[UR4][R22.64+0xc] ;  /* 0x00000c04160e7981 */ /* 0x000f64000c1e1900 */
[----:B-1----:R-:W-:-:S02]  /*00e0*/  LEA R6, P0, R2, UR10, 0x2 ;  /* 0x0000000a02067c11 */ /* 0x002fc4000f8010ff */
[----:B------:R-:W5:Y:S01]  /*00f0*/  LDG.E R19, desc[UR4][R22.64+0x10] ;  /* 0x0000100416137981 */ /* 0x000f62000c1e1900 */
[C---:B------:R-:W-:Y:S02]  /*0100*/  LEA R24, P1, R2.reuse, UR8, 0x2 ;  /* 0x0000000802187c11 */ /* 0x040fe4000f8210ff */
[C-C-:B------:R-:W-:Y:S01]  /*0110*/  LEA.HI.X R7, R2.reuse, UR11, R3.reuse, 0x2, P0 ;  /* 0x0000000b02077c11 */ /* 0x140fe200080f1403 */
[----:B------:R-:W5:Y:S01]  /*0120*/  LDG.E R16, desc[UR4][R22.64+0x14] ;  /* 0x0000140416107981 */ /* 0x000f62000c1e1900 */
[----:B------:R-:W-:-:S03]  /*0130*/  LEA.HI.X R25, R2, UR9, R3, 0x2, P1 ;  /* 0x0000000902197c11 */ /* 0x000fc600088f1403 */
[----:B------:R-:W3:Y:S04]  /*0140*/  LD.E R8, desc[UR4][R6.64] ;  /* 0x0000000406087980 */ /* 0x000ee8000c101900 */
[----:B------:R-:W3:Y:S04]  /*0150*/  LD.E R9, desc[UR4][R6.64+0x100] ;  /* 0x0001000406097980 */ /* 0x000ee8000c101900 */
[----:B------:R-:W3:Y:S04]  /*0160*/  LD.E R10, desc[UR4][R6.64+0x10] ;  /* 0x00001004060a7980 */ /* 0x000ee8000c101900 */
[----:B------:R-:W3:Y:S04]  /*0170*/  LD.E R11, desc[UR4][R6.64+0x110] ;  /* 0x00011004060b7980 */ /* 0x000ee8000c101900 */
[----:B------:R-:W3:Y:S04]  /*0180*/  LD.E R4, desc[UR4][R24.64] ;  /* 0x0000000418047980 */ /* 0x000ee8000c101900 */
[----:B------:R-:W3:Y:S04]  /*0190*/  LD.E R5, desc[UR4][R24.64+0x10] ;  /* 0x0000100418057980 */ /* 0x000ee8000c101900 */
[----:B------:R-:W2:Y:S04]  /*01a0*/  LD.E R12, desc[UR4][R24.64+0x100] ;  /* 0x00010004180c7980 */ /* 0x000ea8000c101900 */
[----:B------:R-:W2:Y:S04]  /*01b0*/  LD.E R13, desc[UR4][R24.64+0x110] ;  /* 0x00011004180d7980 */ /* 0x000ea8000c101900 */
[----:B------:R-:W5:Y:S04]  /*01c0*/  LDG.E R21, desc[UR4][R22.64+0x18] ;  /* 0x0000180416157981 */ /* 0x000f68000c1e1900 */
[----:B------:R-:W5:Y:S01]  /*01d0*/  LDG.E R18, desc[UR4][R22.64+0x1c] ;  /* 0x00001c0416127981 */ /* 0x000f62000c1e1900 */
[C---:B---3--:R-:W-:Y:S08]  /*01e0*/  HMMA.16816.F32.BF16 R4, R8.reuse, R4, RZ ;  /* 0x000000040804723c */ /* 0x048ff000000418ff */
[----:B--2---:R-:W-:Y:S01]  /*01f0*/  HMMA.16816.F32.BF16 R8, R8, R12, RZ ;  /* 0x0000000c0808723c */ /* 0x004fe200000418ff */
[----:B------:R-:W-:-:S04]  /*0200*/  LEA R12, P0, R2, UR6, 0x3 ;  /* 0x00000006020c7c11 */ /* 0x000fc8000f8018ff */
[----:B------:R-:W-:-:S06]  /*0210*/  LEA.HI.X R13, R2, UR7, R3, 0x3, P0 ;  /* 0x00000007020d7c11 */ /* 0x000fcc00080f1c03 */
[----:B------:R-:W-:Y:S01]  /*0220*/  FADD R4, R4, R15 ;  /* 0x0000000f04047221 */ /* 0x000fe20000000000 */
[----:B----4-:R-:W-:Y:S01]  /*0230*/  FADD R5, R5, R0 ;  /* 0x0000000005057221 */ /* 0x010fe20000000000 */
[----:B-----5:R-:W-:Y:S01]  /*0240*/  FADD R6, R6, R17 ;  /* 0x0000001106067221 */ /* 0x020fe20000000000 */
[----:B------:R-:W-:-:S05]  /*0250*/  FADD R7, R7, R14 ;  /* 0x0000000e07077221 */ /* 0x000fca0000000000 */
[----:B------:R-:W-:Y:S01]  /*0260*/  FADD R8, R8, R19 ;  /* 0x0000001308087221 */ /* 0x000fe20000000000 */
[----:B------:R-:W-:Y:S01]  /*0270*/  FADD R9, R9, R16 ;  /* 0x0000001009097221 */ /* 0x000fe20000000000 */
[----:B------:R-:W-:Y:S01]  /*0280*/  FADD R10, R10, R21 ;  /* 0x000000150a0a7221 */ /* 0x000fe20000000000 */
[----:B------:R-:W-:Y:S01]  /*0290*/  FADD R11, R11, R18 ;  /* 0x000000120b0b7221 */ /* 0x000fe20000000000 */
[----:B------:R-:W-:Y:S04]  /*02a0*/  STG.E.64 desc[UR4][R12.64], R4 ;  /* 0x000000040c007986 */ /* 0x000fe8000c101b04 */
[----:B------:R-:W-:Y:S04]  /*02b0*/  STG.E.64 desc[UR4][R12.64+0x200], R6 ;  /* 0x000200060c007986 */ /* 0x000fe8000c101b04 */
[----:B------:R-:W-:Y:S04]  /*02c0*/  STG.E.64 desc[UR4][R12.64+0x20], R8 ;  /* 0x000020080c007986 */ /* 0x000fe8000c101b04 */
[----:B------:R-:W-:Y:S01]  /*02d0*/  STG.E.64 desc[UR4][R12.64+0x220], R10 ;  /* 0x0002200a0c007986 */ /* 0x000fe2000c101b04 */
[----:B------:R-:W-:Y:S05]  /*02e0*/  EXIT ;  /* 0x000000000000794d */ /* 0x000fea0003800000 */
.L_x_2:
        /* <DEDUP_REMOVED lines=9> */
.L_x_6:


//--------------------- .text._Z20ann_wmma_layer1_reluPK13__nv_bfloat16S1_PKfPf --------------------------
	.section	.text._Z20ann_wmma_layer1_reluPK13__nv_bfloat16S1_PKfPf,"ax",@progbits
	.align	128
        .global         _Z20ann_wmma_layer1_reluPK13__nv_bfloat16S1_PKfPf
        .type           _Z20ann_wmma_layer1_reluPK13__nv_bfloat16S1_PKfPf,@function
        .size           _Z20ann_wmma_layer1_reluPK13__nv_bfloat16S1_PKfPf,(.L_x_7 - _Z20ann_wmma_layer1_reluPK13__nv_bfloat16S1_PKfPf)
        .other          _Z20ann_wmma_layer1_reluPK13__nv_bfloat16S1_PKfPf,@"STO_CUDA_ENTRY STV_DEFAULT"
_Z20ann_wmma_layer1_reluPK13__nv_bfloat16S1_PKfPf:
.text._Z20ann_wmma_layer1_reluPK13__nv_bfloat16S1_PKfPf:
[----:B------:R-:W-:Y:S01]  /*0000*/  LDC R1, c[0x0][0x37c] ;  /* 0x0000df00ff017b82 */ /* 0x000fe20000000800 */
[----:B------:R-:W0:Y:S01]  /*0010*/  S2R R5, SR_LANEID ;  /* 0x0000000000057919 */ /* 0x000e220000000000 */
[----:B------:R-:W1:Y:S01]  /*0020*/  LDCU.128 UR8, c[0x0][0x380] ;  /* 0x00007000ff0877ac */ /* 0x000e620008000c00 */
[----:B------:R-:W-:-:S05]  /*0030*/  IMAD.MOV.U32 R3, RZ, RZ, RZ ;  /* 0x000000ffff037224 */ /* 0x000fca00078e00ff */
        /* <DEDUP_REMOVED lines=38> */
[----:B------:R-:W-:Y:S02]  /*02a0*/  FMNMX R4, RZ, R4, !PT ;  /* 0x00000004ff047209 */ /* 0x000fe40007800000 */
[----:B------:R-:W-:Y:S02]  /*02b0*/  FMNMX R5, RZ, R5, !PT ;  /* 0x00000005ff057209 */ /* 0x000fe40007800000 */
[----:B------:R-:W-:Y:S02]  /*02c0*/  FMNMX R6, RZ, R6, !PT ;  /* 0x00000006ff067209 */ /* 0x000fe40007800000 */
[----:B------:R-:W-:-:S02]  /*02d0*/  FMNMX R7, RZ, R7, !PT ;  /* 0x00000007ff077209 */ /* 0x000fc40007800000 */
[----:B------:R-:W-:Y:S02]  /*02e0*/  FMNMX R8, RZ, R8, !PT ;  /* 0x00000008ff087209 */ /* 0x000fe40007800000 */
[----:B------:R-:W-:Y:S02]  /*02f0*/  FMNMX R9, RZ, R9, !PT ;  /* 0x00000009ff097209 */ /* 0x000fe40007800000 */
[----:B------:R-:W-:Y:S02]  /*0300*/  FMNMX R10, RZ, R10, !PT ;  /* 0x0000000aff0a7209 */ /* 0x000fe40007800000 */
[----:B------:R-:W-:Y:S01]  /*0310*/  FMNMX R11, RZ, R11, !PT ;  /* 0x0000000bff0b7209 */ /* 0x000fe20007800000 */
[----:B------:R-:W-:Y:S04]  /*0320*/  STG.E.64 desc[UR4][R12.64], R4 ;  /* 0x000000040c007986 */ /* 0x000fe8000c101b04 */
[----:B------:R-:W-:Y:S04]  /*0330*/  STG.E.64 desc[UR4][R12.64+0x200], R6 ;  /* 0x000200060c007986 */ /* 0x000fe8000c101b04 */
[----:B------:R-:W-:Y:S04]  /*0340*/  STG.E.64 desc[UR4][R12.64+0x20], R8 ;  /* 0x000020080c007986 */ /* 0x000fe8000c101b04 */
[----:B------:R-:W-:Y:S01]  /*0350*/  STG.E.64 desc[UR4][R12.64+0x220], R10 ;  /* 0x0002200a0c007986 */ /* 0x000fe2000c101b04 */
[----:B------:R-:W-:Y:S05]  /*0360*/  EXIT ;  /* 0x000000000000794d */ /* 0x000fea0003800000 */
.L_x_3:
        /* <DEDUP_REMOVED lines=9> */
.L_x_7:


//--------------------- .nv.shared.reserved.0     --------------------------
	.section	.nv.shared.reserved.0,"aw",@nobits
	.weak		__nv_reservedSMEM_offset_0_alias
	.size		__nv_reservedSMEM_offset_0_alias, 0, 64
	.other		__nv_reservedSMEM_offset_0_alias,@"STO_CUDA_RESERVED_SHARED STV_DEFAULT"
__nv_reservedSMEM_offset_0_alias:
	.zero		0
	.zero		64


//--------------------- .nv.constant0._Z22ann_scalar_layer1_reluPK13__nv_bfloat16S1_S1_PS_ --------------------------
	.section	.nv.constant0._Z22ann_scalar_layer1_reluPK13__nv_bfloat16S1_S1_PS_,"a",@progbits
	.sectionflags	@""
	.align	4
.nv.constant0._Z22ann_scalar_layer1_reluPK13__nv_bfloat16S1_S1_PS_:
	.zero		928


//--------------------- .nv.constant0._Z15ann_wmma_argmaxPKfPi --------------------------
	.section	.nv.constant0._Z15ann_wmma_argmaxPKfPi,"a",@progbits
	.sectionflags	@""
	.align	4
.nv.constant0._Z15ann_wmma_argmaxPKfPi:
	.zero		912


//--------------------- .nv.constant0._Z22ann_wmma_layer2_linearPK13__nv_bfloat16S1_PKfPf --------------------------
	.section	.nv.constant0._Z22ann_wmma_layer2_linearPK13__nv_bfloat16S1_PKfPf,"a",@progbits
	.sectionflags	@""
	.align	4
.nv.constant0._Z22ann_wmma_layer2_linearPK13__nv_bfloat16S1_PKfPf:
	.zero		928


//--------------------- .nv.constant0._Z20ann_wmma_layer1_reluPK13__nv_bfloat16S1_PKfPf --------------------------
	.section	.nv.constant0._Z20ann_wmma_layer1_reluPK13__nv_bfloat16S1_PKfPf,"a",@progbits
	.sectionflags	@""
	.align	4
.nv.constant0._Z20ann_wmma_layer1_reluPK13__nv_bfloat16S1_PKfPf:
	.zero		928


//--------------------- SYMBOLS --------------------------

	.type		.nv.reservedSmem.offset0,@object
	.size		.nv.reservedSmem.offset0,0x4
